//
// Generated by NVIDIA NVVM Compiler
//
// Compiler Build ID: CL-36424714
// Cuda compilation tools, release 13.0, V13.0.88
// Based on NVVM 20.0.0
//

.version 9.0
.target sm_100
.address_size 64

	// .globl	_Z12ordenarArrayPiS_i

.visible .entry _Z12ordenarArrayPiS_i(
	.param .u64 .ptr .align 1 _Z12ordenarArrayPiS_i_param_0,
	.param .u64 .ptr .align 1 _Z12ordenarArrayPiS_i_param_1,
	.param .u32 _Z12ordenarArrayPiS_i_param_2
)
{
	.reg .pred 	%p<100>;
	.reg .b32 	%r<138>;
	.reg .b64 	%rd<25>;

	ld.param.u64 	%rd8, [_Z12ordenarArrayPiS_i_param_0];
	ld.param.u64 	%rd7, [_Z12ordenarArrayPiS_i_param_1];
	ld.param.u32 	%r30, [_Z12ordenarArrayPiS_i_param_2];
	cvta.to.global.u64 	%rd1, %rd8;
	mov.u32 	%r1, %tid.x;
	setp.gt.s32 	%p1, %r30, 0;
	@%p1 bra 	$L__BB0_2;
	mul.wide.u32 	%rd10, %r1, 4;
	add.s64 	%rd11, %rd1, %rd10;
	ld.global.u32 	%r137, [%rd11];
	mov.b64 	%rd24, 0;
	bra.uni 	$L__BB0_14;
$L__BB0_2:
	mul.wide.u32 	%rd12, %r1, 4;
	add.s64 	%rd13, %rd1, %rd12;
	ld.global.u32 	%r137, [%rd13];
	and.b32  	%r4, %r30, 7;
	setp.lt.u32 	%p2, %r30, 8;
	mov.b32 	%r131, 0;
	mov.u32 	%r136, %r131;
	@%p2 bra 	$L__BB0_5;
	and.b32  	%r131, %r30, 2147483640;
	neg.s32 	%r124, %r1;
	add.s64 	%rd23, %rd1, 16;
	mov.b32 	%r125, 0;
	mov.u32 	%r136, %r125;
$L__BB0_4:
	.pragma "nounroll";
	ld.global.u32 	%r34, [%rd23+-16];
	setp.gt.s32 	%p3, %r137, %r34;
	setp.ne.s32 	%p4, %r124, 0;
	and.pred  	%p5, %p4, %p3;
	selp.u32 	%r35, 1, 0, %p5;
	add.s32 	%r36, %r136, %r35;
	setp.eq.s32 	%p6, %r137, %r34;
	setp.gt.u32 	%p7, %r1, %r125;
	and.pred  	%p8, %p6, %p7;
	selp.u32 	%r38, 1, 0, %p8;
	add.s32 	%r39, %r36, %r38;
	add.s32 	%r40, %r125, 1;
	ld.global.u32 	%r41, [%rd23+-12];
	setp.gt.s32 	%p9, %r137, %r41;
	setp.ne.s32 	%p10, %r1, %r40;
	and.pred  	%p11, %p10, %p9;
	selp.u32 	%r42, 1, 0, %p11;
	add.s32 	%r43, %r39, %r42;
	setp.eq.s32 	%p12, %r137, %r41;
	setp.gt.u32 	%p13, %r1, %r40;
	and.pred  	%p14, %p12, %p13;
	selp.u32 	%r44, 1, 0, %p14;
	add.s32 	%r45, %r43, %r44;
	add.s32 	%r46, %r125, 2;
	ld.global.u32 	%r47, [%rd23+-8];
	setp.gt.s32 	%p15, %r137, %r47;
	setp.ne.s32 	%p16, %r1, %r46;
	and.pred  	%p17, %p16, %p15;
	selp.u32 	%r48, 1, 0, %p17;
	add.s32 	%r49, %r45, %r48;
	setp.eq.s32 	%p18, %r137, %r47;
	setp.gt.u32 	%p19, %r1, %r46;
	and.pred  	%p20, %p18, %p19;
	selp.u32 	%r50, 1, 0, %p20;
	add.s32 	%r51, %r49, %r50;
	add.s32 	%r52, %r125, 3;
	ld.global.u32 	%r53, [%rd23+-4];
	setp.gt.s32 	%p21, %r137, %r53;
	setp.ne.s32 	%p22, %r1, %r52;
	and.pred  	%p23, %p22, %p21;
	selp.u32 	%r54, 1, 0, %p23;
	add.s32 	%r55, %r51, %r54;
	setp.eq.s32 	%p24, %r137, %r53;
	setp.gt.u32 	%p25, %r1, %r52;
	and.pred  	%p26, %p24, %p25;
	selp.u32 	%r56, 1, 0, %p26;
	add.s32 	%r57, %r55, %r56;
	add.s32 	%r58, %r125, 4;
	ld.global.u32 	%r59, [%rd23];
	setp.gt.s32 	%p27, %r137, %r59;
	setp.ne.s32 	%p28, %r1, %r58;
	and.pred  	%p29, %p28, %p27;
	selp.u32 	%r60, 1, 0, %p29;
	add.s32 	%r61, %r57, %r60;
	setp.eq.s32 	%p30, %r137, %r59;
	setp.gt.u32 	%p31, %r1, %r58;
	and.pred  	%p32, %p30, %p31;
	selp.u32 	%r62, 1, 0, %p32;
	add.s32 	%r63, %r61, %r62;
	add.s32 	%r64, %r125, 5;
	ld.global.u32 	%r65, [%rd23+4];
	setp.gt.s32 	%p33, %r137, %r65;
	setp.ne.s32 	%p34, %r1, %r64;
	and.pred  	%p35, %p34, %p33;
	selp.u32 	%r66, 1, 0, %p35;
	add.s32 	%r67, %r63, %r66;
	setp.eq.s32 	%p36, %r137, %r65;
	setp.gt.u32 	%p37, %r1, %r64;
	and.pred  	%p38, %p36, %p37;
	selp.u32 	%r68, 1, 0, %p38;
	add.s32 	%r69, %r67, %r68;
	add.s32 	%r70, %r125, 6;
	ld.global.u32 	%r71, [%rd23+8];
	setp.gt.s32 	%p39, %r137, %r71;
	setp.ne.s32 	%p40, %r1, %r70;
	and.pred  	%p41, %p40, %p39;
	selp.u32 	%r72, 1, 0, %p41;
	add.s32 	%r73, %r69, %r72;
	setp.eq.s32 	%p42, %r137, %r71;
	setp.gt.u32 	%p43, %r1, %r70;
	and.pred  	%p44, %p42, %p43;
	selp.u32 	%r74, 1, 0, %p44;
	add.s32 	%r75, %r73, %r74;
	add.s32 	%r76, %r125, 7;
	ld.global.u32 	%r77, [%rd23+12];
	setp.gt.s32 	%p45, %r137, %r77;
	setp.ne.s32 	%p46, %r1, %r76;
	and.pred  	%p47, %p46, %p45;
	selp.u32 	%r78, 1, 0, %p47;
	add.s32 	%r79, %r75, %r78;
	setp.eq.s32 	%p48, %r137, %r77;
	setp.gt.u32 	%p49, %r1, %r76;
	and.pred  	%p50, %p48, %p49;
	selp.u32 	%r80, 1, 0, %p50;
	add.s32 	%r136, %r79, %r80;
	add.s32 	%r125, %r125, 8;
	add.s32 	%r124, %r124, 8;
	add.s64 	%rd23, %rd23, 32;
	setp.ne.s32 	%p51, %r125, %r131;
	@%p51 bra 	$L__BB0_4;
$L__BB0_5:
	setp.eq.s32 	%p52, %r4, 0;
	@%p52 bra 	$L__BB0_13;
	and.b32  	%r16, %r30, 3;
	setp.lt.u32 	%p53, %r4, 4;
	@%p53 bra 	$L__BB0_8;
	mul.wide.u32 	%rd14, %r131, 4;
	add.s64 	%rd15, %rd1, %rd14;
	ld.global.u32 	%r83, [%rd15];
	setp.gt.s32 	%p54, %r137, %r83;
	setp.ne.s32 	%p55, %r1, %r131;
	and.pred  	%p56, %p55, %p54;
	selp.u32 	%r85, 1, 0, %p56;
	add.s32 	%r86, %r136, %r85;
	setp.eq.s32 	%p57, %r137, %r83;
	setp.gt.u32 	%p58, %r1, %r131;
	and.pred  	%p59, %p57, %p58;
	selp.u32 	%r87, 1, 0, %p59;
	add.s32 	%r88, %r86, %r87;
	add.s32 	%r89, %r131, 1;
	ld.global.u32 	%r90, [%rd15+4];
	setp.gt.s32 	%p60, %r137, %r90;
	setp.ne.s32 	%p61, %r1, %r89;
	and.pred  	%p62, %p61, %p60;
	selp.u32 	%r91, 1, 0, %p62;
	add.s32 	%r92, %r88, %r91;
	setp.eq.s32 	%p63, %r137, %r90;
	setp.gt.u32 	%p64, %r1, %r89;
	and.pred  	%p65, %p63, %p64;
	selp.u32 	%r93, 1, 0, %p65;
	add.s32 	%r94, %r92, %r93;
	add.s32 	%r95, %r131, 2;
	ld.global.u32 	%r96, [%rd15+8];
	setp.gt.s32 	%p66, %r137, %r96;
	setp.ne.s32 	%p67, %r1, %r95;
	and.pred  	%p68, %p67, %p66;
	selp.u32 	%r97, 1, 0, %p68;
	add.s32 	%r98, %r94, %r97;
	setp.eq.s32 	%p69, %r137, %r96;
	setp.gt.u32 	%p70, %r1, %r95;
	and.pred  	%p71, %p69, %p70;
	selp.u32 	%r99, 1, 0, %p71;
	add.s32 	%r100, %r98, %r99;
	add.s32 	%r101, %r131, 3;
	ld.global.u32 	%r102, [%rd15+12];
	setp.gt.s32 	%p72, %r137, %r102;
	setp.ne.s32 	%p73, %r1, %r101;
	and.pred  	%p74, %p73, %p72;
	selp.u32 	%r103, 1, 0, %p74;
	add.s32 	%r104, %r100, %r103;
	setp.eq.s32 	%p75, %r137, %r102;
	setp.gt.u32 	%p76, %r1, %r101;
	and.pred  	%p77, %p75, %p76;
	selp.u32 	%r105, 1, 0, %p77;
	add.s32 	%r136, %r104, %r105;
	add.s32 	%r131, %r131, 4;
$L__BB0_8:
	setp.eq.s32 	%p78, %r16, 0;
	@%p78 bra 	$L__BB0_13;
	setp.eq.s32 	%p79, %r16, 1;
	@%p79 bra 	$L__BB0_11;
	mul.wide.u32 	%rd16, %r131, 4;
	add.s64 	%rd17, %rd1, %rd16;
	ld.global.u32 	%r107, [%rd17];
	setp.gt.s32 	%p80, %r137, %r107;
	setp.ne.s32 	%p81, %r1, %r131;
	and.pred  	%p82, %p81, %p80;
	selp.u32 	%r109, 1, 0, %p82;
	add.s32 	%r110, %r136, %r109;
	setp.eq.s32 	%p83, %r137, %r107;
	setp.gt.u32 	%p84, %r1, %r131;
	and.pred  	%p85, %p83, %p84;
	selp.u32 	%r111, 1, 0, %p85;
	add.s32 	%r112, %r110, %r111;
	add.s32 	%r113, %r131, 1;
	ld.global.u32 	%r114, [%rd17+4];
	setp.gt.s32 	%p86, %r137, %r114;
	setp.ne.s32 	%p87, %r1, %r113;
	and.pred  	%p88, %p87, %p86;
	selp.u32 	%r115, 1, 0, %p88;
	add.s32 	%r116, %r112, %r115;
	setp.eq.s32 	%p89, %r137, %r114;
	setp.gt.u32 	%p90, %r1, %r113;
	and.pred  	%p91, %p89, %p90;
	selp.u32 	%r117, 1, 0, %p91;
	add.s32 	%r136, %r116, %r117;
	add.s32 	%r131, %r131, 2;
$L__BB0_11:
	and.b32  	%r118, %r30, 1;
	setp.eq.b32 	%p92, %r118, 1;
	not.pred 	%p93, %p92;
	@%p93 bra 	$L__BB0_13;
	mul.wide.u32 	%rd18, %r131, 4;
	add.s64 	%rd19, %rd1, %rd18;
	ld.global.u32 	%r119, [%rd19];
	setp.gt.s32 	%p94, %r137, %r119;
	setp.ne.s32 	%p95, %r1, %r131;
	and.pred  	%p96, %p95, %p94;
	selp.u32 	%r121, 1, 0, %p96;
	add.s32 	%r122, %r136, %r121;
	setp.eq.s32 	%p97, %r137, %r119;
	setp.gt.u32 	%p98, %r1, %r131;
	and.pred  	%p99, %p97, %p98;
	selp.u32 	%r123, 1, 0, %p99;
	add.s32 	%r136, %r122, %r123;
$L__BB0_13:
	cvt.s64.s32 	%rd24, %r136;
$L__BB0_14:
	cvta.to.global.u64 	%rd20, %rd7;
	shl.b64 	%rd21, %rd24, 2;
	add.s64 	%rd22, %rd20, %rd21;
	st.global.u32 	[%rd22], %r137;
	ret;

}


// ===== COMPILED SASS (sm_100) =====

	.target	sm_100

	.elftype	@"ET_EXEC"


//--------------------- .note.nv.tkinfo           --------------------------
	.section	.note.nv.tkinfo,"",@"SHT_NOTE"
	.sectionflags	@"SHF_NOTE_NV_TKINFO"
	.tkinfo
        /*0018*/ 	.word	0x00000002
        /*0030*/ 	.string	""
        /*0030*/ 	.string	"ptxas"
        /*0030*/ 	.string	"Cuda compilation tools, release 13.0, V13.0.88"
        /*0030*/ 	.string	"Build cuda_13.0.r13.0/compiler.36424714_0"
        /*0030*/ 	.string	"-arch sm_100 -m 64 "



//--------------------- .note.nv.cuinfo           --------------------------
	.section	.note.nv.cuinfo,"",@"SHT_NOTE"
	.sectionflags	@"SHF_NOTE_NV_CUINFO"
        /*0018*/ 	.short	0x0002
        /*001a*/ 	.short	0x0064
        /*001c*/ 	.short	0x0082
	.zero		2


//--------------------- .nv.info                  --------------------------
	.section	.nv.info,"",@"SHT_CUDA_INFO"
	.align	4


	//----- nvinfo : EIATTR_REGCOUNT
	.align		4
        /*0000*/ 	.byte	0x04, 0x2f
        /*0002*/ 	.short	(.L_1 - .L_0)
	.align		4
.L_0:
        /*0004*/ 	.word	index@(_Z12ordenarArrayPiS_i)
        /*0008*/ 	.word	0x0000001a


	//----- nvinfo : EIATTR_FRAME_SIZE
	.align		4
.L_1:
        /*000c*/ 	.byte	0x04, 0x11
        /*000e*/ 	.short	(.L_3 - .L_2)
	.align		4
.L_2:
        /*0010*/ 	.word	index@(_Z12ordenarArrayPiS_i)
        /*0014*/ 	.word	0x00000000


	//----- nvinfo : EIATTR_MIN_STACK_SIZE
	.align		4
.L_3:
        /*0018*/ 	.byte	0x04, 0x12
        /*001a*/ 	.short	(.L_5 - .L_4)
	.align		4
.L_4:
        /*001c*/ 	.word	index@(_Z12ordenarArrayPiS_i)
        /*0020*/ 	.word	0x00000000
.L_5:


//--------------------- .nv.compat                --------------------------
	.section	.nv.compat,"",@"SHT_CUDA_COMPAT_INFO"
	.align	4
        /*0000*/ 	.byte	0x02, 0x09, 0x00, 0x00, 0x02, 0x02, 0x01, 0x00, 0x02, 0x05, 0x05, 0x00, 0x03, 0x07, 0x01, 0x01
        /*0010*/ 	.byte	0x02, 0x03, 0x00, 0x00, 0x02, 0x06, 0x01, 0x00, 0x04, 0x0b, 0x08, 0x00, 0x09, 0x00, 0x00, 0x00
        /*0020*/ 	.byte	0x00, 0x00, 0x00, 0x00


//--------------------- .nv.info._Z12ordenarArrayPiS_i --------------------------
	.section	.nv.info._Z12ordenarArrayPiS_i,"",@"SHT_CUDA_INFO"
	.sectionflags	@""
	.align	4


	//----- nvinfo : EIATTR_CUDA_API_VERSION
	.align		4
        /*0000*/ 	.byte	0x04, 0x37
        /*0002*/ 	.short	(.L_7 - .L_6)
.L_6:
        /*0004*/ 	.word	0x00000082


	//----- nvinfo : EIATTR_KPARAM_INFO
	.align		4
.L_7:
        /*0008*/ 	.byte	0x04, 0x17
        /*000a*/ 	.short	(.L_9 - .L_8)
.L_8:
        /*000c*/ 	.word	0x00000000
        /*0010*/ 	.short	0x0002
        /*0012*/ 	.short	0x0010
        /*0014*/ 	.byte	0x00, 0xf0, 0x11, 0x00


	//----- nvinfo : EIATTR_KPARAM_INFO
	.align		4
.L_9:
        /*0018*/ 	.byte	0x04, 0x17
        /*001a*/ 	.short	(.L_11 - .L_10)
.L_10:
        /*001c*/ 	.word	0x00000000
        /*0020*/ 	.short	0x0001
        /*0022*/ 	.short	0x0008
        /*0024*/ 	.byte	0x00, 0xf5, 0x21, 0x00


	//----- nvinfo : EIATTR_KPARAM_INFO
	.align		4
.L_11:
        /*0028*/ 	.byte	0x04, 0x17
        /*002a*/ 	.short	(.L_13 - .L_12)
.L_12:
        /*002c*/ 	.word	0x00000000
        /*0030*/ 	.short	0x0000
        /*0032*/ 	.short	0x0000
        /*0034*/ 	.byte	0x00, 0xf5, 0x21, 0x00


	//----- nvinfo : EIATTR_SPARSE_MMA_MASK
	.align		4
.L_13:
        /*0038*/ 	.byte	0x03, 0x50
        /*003a*/ 	.short	0x0000


	//----- nvinfo : EIATTR_MAXREG_COUNT
	.align		4
        /*003c*/ 	.byte	0x03, 0x1b
        /*003e*/ 	.short	0x00ff


	//----- nvinfo : EIATTR_MERCURY_ISA_VERSION
	.align		4
        /*0040*/ 	.byte	0x03, 0x5f
        /*0042*/ 	.short	0x0101


	//----- nvinfo : EIATTR_VRC_CTA_INIT_COUNT
	.align		4
        /*0044*/ 	.byte	0x02, 0x4a
	.zero		1
	.zero		1


	//----- nvinfo : EIATTR_EXIT_INSTR_OFFSETS
	.align		4
        /*0048*/ 	.byte	0x04, 0x1c
        /*004a*/ 	.short	(.L_15 - .L_14)


	//   ....[0]....
.L_14:
        /*004c*/ 	.word	0x00000cb0


	//----- nvinfo : EIATTR_CBANK_PARAM_SIZE
	.align		4
.L_15:
        /*0050*/ 	.byte	0x03, 0x19
        /*0052*/ 	.short	0x0014


	//----- nvinfo : EIATTR_PARAM_CBANK
	.align		4
        /*0054*/ 	.byte	0x04, 0x0a
        /*0056*/ 	.short	(.L_17 - .L_16)
	.align		4
.L_16:
        /*0058*/ 	.word	index@(.nv.constant0._Z12ordenarArrayPiS_i)
        /*005c*/ 	.short	0x0380
        /*005e*/ 	.short	0x0014


	//----- nvinfo : EIATTR_SW_WAR
	.align		4
.L_17:
        /*0060*/ 	.byte	0x04, 0x36
        /*0062*/ 	.short	(.L_19 - .L_18)
.L_18:
        /*0064*/ 	.word	0x00000008
.L_19:


//--------------------- .nv.callgraph             --------------------------
	.section	.nv.callgraph,"",@"SHT_CUDA_CALLGRAPH"
	.align	4
	.sectionentsize	8
	.align		4
        /*0000*/ 	.word	0x00000000
	.align		4
        /*0004*/ 	.word	0xffffffff
	.align		4
        /*0008*/ 	.word	0x00000000
	.align		4
        /*000c*/ 	.word	0xfffffffe
	.align		4
        /*0010*/ 	.word	0x00000000
	.align		4
        /*0014*/ 	.word	0xfffffffd
	.align		4
        /*0018*/ 	.word	0x00000000
	.align		4
        /*001c*/ 	.word	0xfffffffc


//--------------------- .text._Z12ordenarArrayPiS_i --------------------------
	.section	.text._Z12ordenarArrayPiS_i,"ax",@progbits
	.align	128
        .global         _Z12ordenarArrayPiS_i
        .type           _Z12ordenarArrayPiS_i,@function
        .size           _Z12ordenarArrayPiS_i,(.L_x_8 - _Z12ordenarArrayPiS_i)
        .other          _Z12ordenarArrayPiS_i,@"STO_CUDA_ENTRY STV_DEFAULT"
_Z12ordenarArrayPiS_i:
.text._Z12ordenarArrayPiS_i:
[----:B------:R-:W-:Y:S01]  /*0000*/  LDC R1, c[0x0][0x37c] ;  /* 0x0000df00ff017b82 */ /* 0x000fe20000000800 */
[----:B------:R-:W0:Y:S01]  /*0010*/  LDCU UR6, c[0x0][0x390] ;  /* 0x00007200ff0677ac */ /* 0x000e220008000800 */
[----:B------:R-:W1:Y:S01]  /*0020*/  S2R R7, SR_TID.X ;  /* 0x0000000000077919 */ /* 0x000e620000002100 */
[----:B------:R-:W2:Y:S01]  /*0030*/  LDCU.64 UR10, c[0x0][0x358] ;  /* 0x00006b00ff0a77ac */ /* 0x000ea20008000a00 */
[----:B0-----:R-:W-:-:S09]  /*0040*/  UISETP.GT.AND UP0, UPT, UR6, URZ, UPT ;  /* 0x000000ff0600728c */ /* 0x001fd2000bf04270 */
[----:B--2---:R-:W-:Y:S05]  /*0050*/  BRA.U UP0, `(.L_x_0) ;  /* 0x0000000100147547 */ /* 0x004fea000b800000 */
[----:B------:R-:W1:Y:S02]  /*0060*/  LDC.64 R2, c[0x0][0x380] ;  /* 0x0000e000ff027b82 */ /* 0x000e640000000a00 */
[----:B-1----:R-:W-:-:S05]  /*0070*/  IMAD.WIDE.U32 R2, R7, 0x4, R2 ;  /* 0x0000000407027825 */ /* 0x002fca00078e0002 */
[----:B------:R0:W5:Y:S01]  /*0080*/  LDG.E R0, desc[UR10][R2.64] ;  /* 0x0000000a02007981 */ /* 0x000162000c1e1900 */
[----:B------:R-:W-:Y:S01]  /*0090*/  CS2R R8, SRZ ;  /* 0x0000000000087805 */ /* 0x000fe2000001ff00 */
[----:B------:R-:W-:Y:S06]  /*00a0*/  BRA `(.L_x_1) ;  /* 0x0000000800f07947 */ /* 0x000fec0003800000 */
.L_x_0:
[----:B------:R-:W1:Y:S02]  /*00b0*/  LDC.64 R2, c[0x0][0x380] ;  /* 0x0000e000ff027b82 */ /* 0x000e640000000a00 */
[----:B-1----:R-:W-:-:S05]  /*00c0*/  IMAD.WIDE.U32 R4, R7, 0x4, R2 ;  /* 0x0000000407047825 */ /* 0x002fca00078e0002 */
[----:B------:R0:W5:Y:S01]  /*00d0*/  LDG.E R0, desc[UR10][R4.64] ;  /* 0x0000000a04007981 */ /* 0x000162000c1e1900 */
[----:B------:R-:W-:Y:S01]  /*00e0*/  UISETP.GE.U32.AND UP1, UPT, UR6, 0x8, UPT ;  /* 0x000000080600788c */ /* 0x000fe2000bf26070 */
[----:B------:R-:W-:Y:S01]  /*00f0*/  IMAD.MOV.U32 R6, RZ, RZ, RZ ;  /* 0x000000ffff067224 */ /* 0x000fe200078e00ff */
[----:B------:R-:W-:Y:S01]  /*0100*/  ULOP3.LUT UR7, UR6, 0x7, URZ, 0xc0, !UPT ;  /* 0x0000000706077892 */ /* 0x000fe2000f8ec0ff */
[----:B------:R-:W-:-:S03]  /*0110*/  IMAD.MOV.U32 R8, RZ, RZ, RZ ;  /* 0x000000ffff087224 */ /* 0x000fc600078e00ff */
[----:B------:R-:W-:-:S03]  /*0120*/  UISETP.NE.AND UP0, UPT, UR7, URZ, UPT ;  /* 0x000000ff0700728c */ /* 0x000fc6000bf05270 */
[----:B0-----:R-:W-:Y:S08]  /*0130*/  BRA.U !UP1, `(.L_x_2) ;  /* 0x00000005097c7547 */ /* 0x001ff0000b800000 */
[----:B------:R-:W0:Y:S01]  /*0140*/  LDCU.64 UR4, c[0x0][0x380] ;  /* 0x00007000ff0477ac */ /* 0x000e220008000a00 */
[----:B------:R-:W-:Y:S02]  /*0150*/  IMAD.MOV R12, RZ, RZ, -R7 ;  /* 0x000000ffff0c7224 */ /* 0x000fe400078e0a07 */
[----:B------:R-:W-:Y:S01]  /*0160*/  IMAD.MOV.U32 R8, RZ, RZ, RZ ;  /* 0x000000ffff087224 */ /* 0x000fe200078e00ff */
[----:B------:R-:W-:-:S06]  /*0170*/  ULOP3.LUT UR8, UR6, 0x7ffffff8, URZ, 0xc0, !UPT ;  /* 0x7ffffff806087892 */ /* 0x000fcc000f8ec0ff */
[----:B------:R-:W-:Y:S01]  /*0180*/  IMAD.U32 R6, RZ, RZ, UR8 ;  /* 0x00000008ff067e24 */ /* 0x000fe2000f8e00ff */
[----:B0-----:R-:W-:-:S04]  /*0190*/  UIADD3 UR4, UP1, UPT, UR4, 0x10, URZ ;  /* 0x0000001004047890 */ /* 0x001fc8000ff3e0ff */
[----:B------:R-:W-:Y:S02]  /*01a0*/  UIADD3.X UR5, UPT, UPT, URZ, UR5, URZ, UP1, !UPT ;  /* 0x00000005ff057290 */ /* 0x000fe40008ffe4ff */
[----:B------:R-:W-:Y:S01]  /*01b0*/  IMAD.U32 R4, RZ, RZ, UR4 ;  /* 0x00000004ff047e24 */ /* 0x000fe2000f8e00ff */
[----:B------:R-:W-:-:S03]  /*01c0*/  UMOV UR4, URZ ;  /* 0x000000ff00047c82 */ /* 0x000fc60008000000 */
[----:B------:R-:W-:-:S07]  /*01d0*/  IMAD.U32 R5, RZ, RZ, UR5 ;  /* 0x00000005ff057e24 */ /* 0x000fce000f8e00ff */
.L_x_3:
[----:B------:R-:W2:Y:S04]  /*01e0*/  LDG.E R11, desc[UR10][R4.64+-0x10] ;  /* 0xfffff00a040b7981 */ /* 0x000ea8000c1e1900 */
[----:B------:R-:W3:Y:S04]  /*01f0*/  LDG.E R13, desc[UR10][R4.64+-0xc] ;  /* 0xfffff40a040d7981 */ /* 0x000ee8000c1e1900 */
[----:B------:R-:W4:Y:S04]  /*0200*/  LDG.E R15, desc[UR10][R4.64+-0x8] ;  /* 0xfffff80a040f7981 */ /* 0x000f28000c1e1900 */
[----:B------:R-:W4:Y:S04]  /*0210*/  LDG.E R17, desc[UR10][R4.64+-0x4] ;  /* 0xfffffc0a04117981 */ /* 0x000f28000c1e1900 */
[----:B------:R-:W4:Y:S04]  /*0220*/  LDG.E R19, desc[UR10][R4.64] ;  /* 0x0000000a04137981 */ /* 0x000f28000c1e1900 */
[----:B------:R-:W4:Y:S04]  /*0230*/  LDG.E R21, desc[UR10][R4.64+0x4] ;  /* 0x0000040a04157981 */ /* 0x000f28000c1e1900 */
[----:B------:R-:W4:Y:S04]  /*0240*/  LDG.E R23, desc[UR10][R4.64+0x8] ;  /* 0x0000080a04177981 */ /* 0x000f28000c1e1900 */
[----:B------:R-:W4:Y:S01]  /*0250*/  LDG.E R9, desc[UR10][R4.64+0xc] ;  /* 0x00000c0a04097981 */ /* 0x000f22000c1e1900 */
[----:B------:R-:W-:Y:S01]  /*0260*/  ISETP.GT.U32.AND P0, PT, R7, UR4, PT ;  /* 0x0000000407007c0c */ /* 0x000fe2000bf04070 */
[----:B------:R-:W-:Y:S01]  /*0270*/  UIADD3 UR5, UPT, UPT, UR4, 0x1, URZ ;  /* 0x0000000104057890 */ /* 0x000fe2000fffe0ff */
[----:B------:R-:W-:Y:S01]  /*0280*/  VIADD R10, R8, 0x1 ;  /* 0x00000001080a7836 */ /* 0x000fe20000000000 */
[----:B--2--5:R-:W-:-:S02]  /*0290*/  ISETP.GT.AND P1, PT, R0, R11, PT ;  /* 0x0000000b0000720c */ /* 0x024fc40003f24270 */
[----:B------:R-:W-:Y:S02]  /*02a0*/  ISETP.EQ.AND P0, PT, R0, R11, P0 ;  /* 0x0000000b0000720c */ /* 0x000fe40000702270 */
[C---:B------:R-:W-:Y:S01]  /*02b0*/  ISETP.NE.AND P1, PT, R12.reuse, RZ, P1 ;  /* 0x000000ff0c00720c */ /* 0x040fe20000f25270 */
[----:B------:R-:W-:Y:S01]  /*02c0*/  VIADD R12, R12, 0x8 ;  /* 0x000000080c0c7836 */ /* 0x000fe20000000000 */
[----:B---3--:R-:W-:-:S11]  /*02d0*/  ISETP.GT.AND P2, PT, R0, R13, PT ;  /* 0x0000000d0000720c */ /* 0x008fd60003f44270 */
[----:B------:R-:W-:Y:S01]  /*02e0*/  @!P1 IMAD.MOV R10, RZ, RZ, R8 ;  /* 0x000000ffff0a9224 */ /* 0x000fe200078e0208 */
[C---:B------:R-:W-:Y:S02]  /*02f0*/  ISETP.NE.AND P1, PT, R7.reuse, UR5, P2 ;  /* 0x0000000507007c0c */ /* 0x040fe40009725270 */
[----:B------:R-:W-:Y:S01]  /*0300*/  ISETP.GT.U32.AND P2, PT, R7, UR5, PT ;  /* 0x0000000507007c0c */ /* 0x000fe2000bf44070 */
[----:B------:R-:W-:Y:S01]  /*0310*/  UIADD3 UR5, UPT, UPT, UR4, 0x2, URZ ;  /* 0x0000000204057890 */ /* 0x000fe2000fffe0ff */
[----:B------:R-:W-:Y:S01]  /*0320*/  IADD3 R8, PT, PT, R10, 0x1, RZ ;  /* 0x000000010a087810 */ /* 0x000fe20007ffe0ff */
[----:B------:R-:W-:Y:S01]  /*0330*/  @!P0 IMAD.MOV R8, RZ, RZ, R10 ;  /* 0x000000ffff088224 */ /* 0x000fe200078e020a */
[C---:B------:R-:W-:Y:S02]  /*0340*/  ISETP.EQ.AND P0, PT, R0.reuse, R13, P2 ;  /* 0x0000000d0000720c */ /* 0x040fe40001702270 */
[----:B----4-:R-:W-:Y:S01]  /*0350*/  ISETP.GT.AND P2, PT, R0, R15, PT ;  /* 0x0000000f0000720c */ /* 0x010fe20003f44270 */
[----:B------:R-:W-:-:S04]  /*0360*/  VIADD R10, R8, 0x1 ;  /* 0x00000001080a7836 */ /* 0x000fc80000000000 */
[----:B------:R-:W-:Y:S01]  /*0370*/  @!P1 IMAD.MOV R10, RZ, RZ, R8 ;  /* 0x000000ffff0a9224 */ /* 0x000fe200078e0208 */
[C---:B------:R-:W-:Y:S02]  /*0380*/  ISETP.NE.AND P1, PT, R7.reuse, UR5, P2 ;  /* 0x0000000507007c0c */ /* 0x040fe40009725270 */
[----:B------:R-:W-:Y:S01]  /*0390*/  ISETP.GT.U32.AND P2, PT, R7, UR5, PT ;  /* 0x0000000507007c0c */ /* 0x000fe2000bf44070 */
[----:B------:R-:W-:Y:S01]  /*03a0*/  VIADD R8, R10, 0x1 ;  /* 0x000000010a087836 */ /* 0x000fe20000000000 */
[----:B------:R-:W-:Y:S01]  /*03b0*/  UIADD3 UR5, UPT, UPT, UR4, 0x3, URZ ;  /* 0x0000000304057890 */ /* 0x000fe2000fffe0ff */
[----:B------:R-:W-:Y:S01]  /*03c0*/  @!P0 IMAD.MOV R8, RZ, RZ, R10 ;  /* 0x000000ffff088224 */ /* 0x000fe200078e020a */
[C---:B------:R-:W-:Y:S02]  /*03d0*/  ISETP.EQ.AND P0, PT, R0.reuse, R15, P2 ;  /* 0x0000000f0000720c */ /* 0x040fe40001702270 */
[----:B------:R-:W-:Y:S01]  /*03e0*/  ISETP.GT.AND P2, PT, R0, R17, PT ;  /* 0x000000110000720c */ /* 0x000fe20003f44270 */
[----:B------:R-:W-:-:S04]  /*03f0*/  VIADD R10, R8, 0x1 ;  /* 0x00000001080a7836 */ /* 0x000fc80000000000 */
[----:B------:R-:W-:Y:S01]  /*0400*/  @!P1 IMAD.MOV R10, RZ, RZ, R8 ;  /* 0x000000ffff0a9224 */ /* 0x000fe200078e0208 */
[C---:B------:R-:W-:Y:S02]  /*0410*/  ISETP.NE.AND P1, PT, R7.reuse, UR5, P2 ;  /* 0x0000000507007c0c */ /* 0x040fe40009725270 */
[----:B------:R-:W-:Y:S01]  /*0420*/  ISETP.GT.U32.AND P2, PT, R7, UR5, PT ;  /* 0x0000000507007c0c */ /* 0x000fe2000bf44070 */
[C---:B------:R-:W-:Y:S01]  /*0430*/  VIADD R8, R10.reuse, 0x1 ;  /* 0x000000010a087836 */ /* 0x040fe20000000000 */
[----:B------:R-:W-:Y:S01]  /*0440*/  UIADD3 UR5, UPT, UPT, UR4, 0x4, URZ ;  /* 0x0000000404057890 */ /* 0x000fe2000fffe0ff */
[----:B------:R-:W-:Y:S02]  /*0450*/  @!P0 IADD3 R8, PT, PT, R10, RZ, RZ ;  /* 0x000000ff0a088210 */ /* 0x000fe40007ffe0ff */
[C---:B------:R-:W-:Y:S02]  /*0460*/  ISETP.EQ.AND P0, PT, R0.reuse, R17, P2 ;  /* 0x000000110000720c */ /* 0x040fe40001702270 */
[----:B------:R-:W-:Y:S01]  /*0470*/  ISETP.GT.AND P2, PT, R0, R19, PT ;  /* 0x000000130000720c */ /* 0x000fe20003f44270 */
[----:B------:R-:W-:-:S03]  /*0480*/  VIADD R10, R8, 0x1 ;  /* 0x00000001080a7836 */ /* 0x000fc60000000000 */
[----:B------:R-:W-:Y:S01]  /*0490*/  @!P1 IMAD.MOV R10, RZ, RZ, R8 ;  /* 0x000000ffff0a9224 */ /* 0x000fe200078e0208 */
[C---:B------:R-:W-:Y:S02]  /*04a0*/  ISETP.NE.AND P1, PT, R7.reuse, UR5, P2 ;  /* 0x0000000507007c0c */ /* 0x040fe40009725270 */
[----:B------:R-:W-:Y:S01]  /*04b0*/  ISETP.GT.U32.AND P2, PT, R7, UR5, PT ;  /* 0x0000000507007c0c */ /* 0x000fe2000bf44070 */
[----:B------:R-:W-:Y:S01]  /*04c0*/  VIADD R8, R10, 0x1 ;  /* 0x000000010a087836 */ /* 0x000fe20000000000 */
[----:B------:R-:W-:Y:S02]  /*04d0*/  UIADD3 UR5, UPT, UPT, UR4, 0x5, URZ ;  /* 0x0000000504057890 */ /* 0x000fe4000fffe0ff */
[----:B------:R-:W-:Y:S01]  /*04e0*/  @!P0 IMAD.MOV R8, RZ, RZ, R10 ;  /* 0x000000ffff088224 */ /* 0x000fe200078e020a */
        /* <DEDUP_REMOVED lines=10> */
[----:B------:R-:W-:-:S02]  /*0590*/  ISETP.GT.AND P2, PT, R0, R23, PT ;  /* 0x000000170000720c */ /* 0x000fc40003f44270 */
[----:B------:R-:W-:Y:S02]  /*05a0*/  IADD3 R10, PT, PT, R8, 0x1, RZ ;  /* 0x00000001080a7810 */ /* 0x000fe40007ffe0ff */
[----:B------:R-:W-:Y:S01]  /*05b0*/  @!P1 IMAD.MOV R10, RZ, RZ, R8 ;  /* 0x000000ffff0a9224 */ /* 0x000fe200078e0208 */
[C---:B------:R-:W-:Y:S02]  /*05c0*/  ISETP.NE.AND P1, PT, R7.reuse, UR5, P2 ;  /* 0x0000000507007c0c */ /* 0x040fe40009725270 */
[----:B------:R-:W-:Y:S01]  /*05d0*/  ISETP.GT.U32.AND P2, PT, R7, UR5, PT ;  /* 0x0000000507007c0c */ /* 0x000fe2000bf44070 */
[----:B------:R-:W-:Y:S01]  /*05e0*/  VIADD R8, R10, 0x1 ;  /* 0x000000010a087836 */ /* 0x000fe20000000000 */
[----:B------:R-:W-:Y:S02]  /*05f0*/  UIADD3 UR5, UPT, UPT, UR4, 0x7, URZ ;  /* 0x0000000704057890 */ /* 0x000fe4000fffe0ff */
[----:B------:R-:W-:Y:S01]  /*0600*/  @!P0 IMAD.MOV R8, RZ, RZ, R10 ;  /* 0x000000ffff088224 */ /* 0x000fe200078e020a */
[C---:B------:R-:W-:Y:S01]  /*0610*/  ISETP.EQ.AND P0, PT, R0.reuse, R23, P2 ;  /* 0x000000170000720c */ /* 0x040fe20001702270 */
[----:B------:R-:W-:Y:S01]  /*0620*/  UIADD3 UR4, UPT, UPT, UR4, 0x8, URZ ;  /* 0x0000000804047890 */ /* 0x000fe2000fffe0ff */
[----:B------:R-:W-:Y:S01]  /*0630*/  ISETP.GT.AND P2, PT, R0, R9, PT ;  /* 0x000000090000720c */ /* 0x000fe20003f44270 */
[----:B------:R-:W-:-:S03]  /*0640*/  VIADD R10, R8, 0x1 ;  /* 0x00000001080a7836 */ /* 0x000fc60000000000 */
[----:B------:R-:W-:Y:S01]  /*0650*/  @!P1 IMAD.MOV R10, RZ, RZ, R8 ;  /* 0x000000ffff0a9224 */ /* 0x000fe200078e0208 */
[C---:B------:R-:W-:Y:S02]  /*0660*/  ISETP.NE.AND P1, PT, R7.reuse, UR5, P2 ;  /* 0x0000000507007c0c */ /* 0x040fe40009725270 */
[----:B------:R-:W-:Y:S01]  /*0670*/  ISETP.GT.U32.AND P2, PT, R7, UR5, PT ;  /* 0x0000000507007c0c */ /* 0x000fe2000bf44070 */
[----:B------:R-:W-:-:S03]  /*0680*/  VIADD R8, R10, 0x1 ;  /* 0x000000010a087836 */ /* 0x000fc60000000000 */
[----:B------:R-:W-:Y:S01]  /*0690*/  @!P0 IMAD.MOV R8, RZ, RZ, R10 ;  /* 0x000000ffff088224 */ /* 0x000fe200078e020a */
[----:B------:R-:W-:Y:S02]  /*06a0*/  ISETP.EQ.AND P0, PT, R0, R9, P2 ;  /* 0x000000090000720c */ /* 0x000fe40001702270 */
[----:B------:R-:W-:Y:S01]  /*06b0*/  IADD3 R4, P2, PT, R4, 0x20, RZ ;  /* 0x0000002004047810 */ /* 0x000fe20007f5e0ff */
[----:B------:R-:W-:-:S03]  /*06c0*/  VIADD R9, R8, 0x1 ;  /* 0x0000000108097836 */ /* 0x000fc60000000000 */
[----:B------:R-:W-:Y:S01]  /*06d0*/  @!P1 IADD3 R9, PT, PT, R8, RZ, RZ ;  /* 0x000000ff08099210 */ /* 0x000fe20007ffe0ff */
[----:B------:R-:W-:Y:S01]  /*06e0*/  IMAD.X R5, RZ, RZ, R5, P2 ;  /* 0x000000ffff057224 */ /* 0x000fe200010e0605 */
[----:B------:R-:W-:-:S03]  /*06f0*/  ISETP.NE.AND P1, PT, R6, UR4, PT ;  /* 0x0000000406007c0c */ /* 0x000fc6000bf25270 */
[----:B------:R-:W-:Y:S02]  /*0700*/  VIADD R8, R9, 0x1 ;  /* 0x0000000109087836 */ /* 0x000fe40000000000 */
[----:B------:R-:W-:-:S08]  /*0710*/  @!P0 IMAD.MOV R8, RZ, RZ, R9 ;  /* 0x000000ffff088224 */ /* 0x000fd000078e0209 */
[----:B------:R-:W-:Y:S05]  /*0720*/  @P1 BRA `(.L_x_3) ;  /* 0xfffffff800ac1947 */ /* 0x000fea000383ffff */
.L_x_2:
[----:B------:R-:W-:Y:S05]  /*0730*/  BRA.U !UP0, `(.L_x_4) ;  /* 0x0000000508487547 */ /* 0x000fea000b800000 */
[----:B------:R-:W-:Y:S02]  /*0740*/  UISETP.GE.U32.AND UP0, UPT, UR7, 0x4, UPT ;  /* 0x000000040700788c */ /* 0x000fe4000bf06070 */
[----:B------:R-:W-:-:S04]  /*0750*/  ULOP3.LUT UR5, UR6, 0x3, URZ, 0xc0, !UPT ;  /* 0x0000000306057892 */ /* 0x000fc8000f8ec0ff */
[----:B------:R-:W-:-:S03]  /*0760*/  UISETP.NE.AND UP1, UPT, UR5, URZ, UPT ;  /* 0x000000ff0500728c */ /* 0x000fc6000bf25270 */
[----:B------:R-:W-:Y:S08]  /*0770*/  BRA.U !UP0, `(.L_x_5) ;  /* 0x0000000108a47547 */ /* 0x000ff0000b800000 */
[----:B------:R-:W-:-:S05]  /*0780*/  IMAD.WIDE.U32 R4, R6, 0x4, R2 ;  /* 0x0000000406047825 */ /* 0x000fca00078e0002 */
[----:B------:R-:W2:Y:S04]  /*0790*/  LDG.E R9, desc[UR10][R4.64] ;  /* 0x0000000a04097981 */ /* 0x000ea8000c1e1900 */
[----:B------:R-:W3:Y:S04]  /*07a0*/  LDG.E R11, desc[UR10][R4.64+0x4] ;  /* 0x0000040a040b7981 */ /* 0x000ee8000c1e1900 */
[----:B------:R-:W4:Y:S04]  /*07b0*/  LDG.E R13, desc[UR10][R4.64+0x8] ;  /* 0x0000080a040d7981 */ /* 0x000f28000c1e1900 */
[----:B------:R0:W4:Y:S01]  /*07c0*/  LDG.E R15, desc[UR10][R4.64+0xc] ;  /* 0x00000c0a040f7981 */ /* 0x000122000c1e1900 */
[----:B------:R-:W-:Y:S01]  /*07d0*/  ISETP.GT.U32.AND P0, PT, R7, R6, PT ;  /* 0x000000060700720c */ /* 0x000fe20003f04070 */
[----:B------:R-:W-:-:S02]  /*07e0*/  VIADD R10, R6, 0x1 ;  /* 0x00000001060a7836 */ /* 0x000fc40000000000 */
[----:B0-----:R-:W-:Y:S01]  /*07f0*/  VIADD R4, R6, 0x2 ;  /* 0x0000000206047836 */ /* 0x001fe20000000000 */
[CC--:B--2--5:R-:W-:Y:S02]  /*0800*/  ISETP.GT.AND P1, PT, R0.reuse, R9.reuse, PT ;  /* 0x000000090000720c */ /* 0x0e4fe40003f24270 */
[----:B------:R-:W-:Y:S01]  /*0810*/  ISETP.EQ.AND P0, PT, R0, R9, P0 ;  /* 0x000000090000720c */ /* 0x000fe20000702270 */
[----:B------:R-:W-:Y:S01]  /*0820*/  VIADD R9, R8, 0x1 ;  /* 0x0000000108097836 */ /* 0x000fe20000000000 */
[----:B------:R-:W-:Y:S02]  /*0830*/  ISETP.NE.AND P1, PT, R7, R6, P1 ;  /* 0x000000060700720c */ /* 0x000fe40000f25270 */
[----:B---3--:R-:W-:-:S11]  /*0840*/  ISETP.GT.AND P2, PT, R0, R11, PT ;  /* 0x0000000b0000720c */ /* 0x008fd60003f44270 */
[----:B------:R-:W-:Y:S01]  /*0850*/  @!P1 IMAD.MOV R9, RZ, RZ, R8 ;  /* 0x000000ffff099224 */ /* 0x000fe200078e0208 */
[CC--:B------:R-:W-:Y:S02]  /*0860*/  ISETP.NE.AND P1, PT, R7.reuse, R10.reuse, P2 ;  /* 0x0000000a0700720c */ /* 0x0c0fe40001725270 */
[----:B------:R-:W-:Y:S02]  /*0870*/  ISETP.GT.U32.AND P2, PT, R7, R10, PT ;  /* 0x0000000a0700720c */ /* 0x000fe40003f44070 */
[----:B------:R-:W-:Y:S01]  /*0880*/  IADD3 R8, PT, PT, R9, 0x1, RZ ;  /* 0x0000000109087810 */ /* 0x000fe20007ffe0ff */
[----:B------:R-:W-:Y:S01]  /*0890*/  @!P0 IMAD.MOV R8, RZ, RZ, R9 ;  /* 0x000000ffff088224 */ /* 0x000fe200078e0209 */
[C---:B------:R-:W-:Y:S02]  /*08a0*/  ISETP.EQ.AND P0, PT, R0.reuse, R11, P2 ;  /* 0x0000000b0000720c */ /* 0x040fe40001702270 */
[----:B----4-:R-:W-:Y:S01]  /*08b0*/  ISETP.GT.AND P2, PT, R0, R13, PT ;  /* 0x0000000d0000720c */ /* 0x010fe20003f44270 */
[----:B------:R-:W-:-:S04]  /*08c0*/  VIADD R5, R8, 0x1 ;  /* 0x0000000108057836 */ /* 0x000fc80000000000 */
[----:B------:R-:W-:Y:S01]  /*08d0*/  @!P1 IMAD.MOV R5, RZ, RZ, R8 ;  /* 0x000000ffff059224 */ /* 0x000fe200078e0208 */
[CC--:B------:R-:W-:Y:S02]  /*08e0*/  ISETP.NE.AND P1, PT, R7.reuse, R4.reuse, P2 ;  /* 0x000000040700720c */ /* 0x0c0fe40001725270 */
[----:B------:R-:W-:Y:S01]  /*08f0*/  ISETP.GT.U32.AND P2, PT, R7, R4, PT ;  /* 0x000000040700720c */ /* 0x000fe20003f44070 */
[----:B------:R-:W-:Y:S01]  /*0900*/  VIADD R8, R5, 0x1 ;  /* 0x0000000105087836 */ /* 0x000fe20000000000 */
[----:B------:R-:W-:Y:S01]  /*0910*/  IADD3 R4, PT, PT, R6, 0x3, RZ ;  /* 0x0000000306047810 */ /* 0x000fe20007ffe0ff */
[----:B------:R-:W-:Y:S01]  /*0920*/  @!P0 IMAD.MOV R8, RZ, RZ, R5 ;  /* 0x000000ffff088224 */ /* 0x000fe200078e0205 */
[----:B------:R-:W-:Y:S01]  /*0930*/  ISETP.EQ.AND P0, PT, R0, R13, P2 ;  /* 0x0000000d0000720c */ /* 0x000fe20001702270 */
[----:B------:R-:W-:Y:S01]  /*0940*/  VIADD R6, R6, 0x4 ;  /* 0x0000000406067836 */ /* 0x000fe20000000000 */
[----:B------:R-:W-:Y:S01]  /*0950*/  ISETP.GT.AND P2, PT, R0, R15, PT ;  /* 0x0000000f0000720c */ /* 0x000fe20003f44270 */
[----:B------:R-:W-:-:S04]  /*0960*/  VIADD R5, R8, 0x1 ;  /* 0x0000000108057836 */ /* 0x000fc80000000000 */
[----:B------:R-:W-:Y:S01]  /*0970*/  @!P1 IMAD.MOV R5, RZ, RZ, R8 ;  /* 0x000000ffff059224 */ /* 0x000fe200078e0208 */
[CC--:B------:R-:W-:Y:S02]  /*0980*/  ISETP.NE.AND P1, PT, R7.reuse, R4.reuse, P2 ;  /* 0x000000040700720c */ /* 0x0c0fe40001725270 */
[----:B------:R-:W-:Y:S01]  /*0990*/  ISETP.GT.U32.AND P2, PT, R7, R4, PT ;  /* 0x000000040700720c */ /* 0x000fe20003f44070 */
[----:B------:R-:W-:Y:S02]  /*09a0*/  VIADD R8, R5, 0x1 ;  /* 0x0000000105087836 */ /* 0x000fe40000000000 */
[----:B------:R-:W-:Y:S01]  /*09b0*/  @!P0 IMAD.MOV R8, RZ, RZ, R5 ;  /* 0x000000ffff088224 */ /* 0x000fe200078e0205 */
[----:B------:R-:W-:-:S03]  /*09c0*/  ISETP.EQ.AND P2, PT, R0, R15, P2 ;  /* 0x0000000f0000720c */ /* 0x000fc60001742270 */
[----:B------:R-:W-:-:S04]  /*09d0*/  VIADD R4, R8, 0x1 ;  /* 0x0000000108047836 */ /* 0x000fc80000000000 */
[----:B------:R-:W-:-:S04]  /*09e0*/  @!P1 IMAD.MOV R4, RZ, RZ, R8 ;  /* 0x000000ffff049224 */ /* 0x000fc800078e0208 */
[C---:B------:R-:W-:Y:S02]  /*09f0*/  VIADD R8, R4.reuse, 0x1 ;  /* 0x0000000104087836 */ /* 0x040fe40000000000 */
[----:B------:R-:W-:-:S07]  /*0a00*/  @!P2 IADD3 R8, PT, PT, R4, RZ, RZ ;  /* 0x000000ff0408a210 */ /* 0x000fce0007ffe0ff */
.L_x_5:
[----:B------:R-:W-:Y:S05]  /*0a10*/  BRA.U !UP1, `(.L_x_4) ;  /* 0x0000000109907547 */ /* 0x000fea000b800000 */
[----:B------:R-:W-:Y:S02]  /*0a20*/  UISETP.NE.AND UP0, UPT, UR5, 0x1, UPT ;  /* 0x000000010500788c */ /* 0x000fe4000bf05270 */
[----:B------:R-:W-:-:S04]  /*0a30*/  ULOP3.LUT UR4, UR6, 0x1, URZ, 0xc0, !UPT ;  /* 0x0000000106047892 */ /* 0x000fc8000f8ec0ff */
[----:B------:R-:W-:-:S03]  /*0a40*/  UISETP.NE.U32.AND UP1, UPT, UR4, 0x1, UPT ;  /* 0x000000010400788c */ /* 0x000fc6000bf25070 */
[----:B------:R-:W-:Y:S08]  /*0a50*/  BRA.U !UP0, `(.L_x_6) ;  /* 0x0000000108547547 */ /* 0x000ff0000b800000 */
[----:B------:R-:W-:-:S05]  /*0a60*/  IMAD.WIDE.U32 R4, R6, 0x4, R2 ;  /* 0x0000000406047825 */ /* 0x000fca00078e0002 */
[----:B------:R-:W2:Y:S04]  /*0a70*/  LDG.E R9, desc[UR10][R4.64] ;  /* 0x0000000a04097981 */ /* 0x000ea8000c1e1900 */
[----:B------:R-:W3:Y:S01]  /*0a80*/  LDG.E R11, desc[UR10][R4.64+0x4] ;  /* 0x0000040a040b7981 */ /* 0x000ee2000c1e1900 */
[CC--:B------:R-:W-:Y:S01]  /*0a90*/  ISETP.GT.U32.AND P0, PT, R7.reuse, R6.reuse, PT ;  /* 0x000000060700720c */ /* 0x0c0fe20003f04070 */
[----:B------:R-:W-:Y:S01]  /*0aa0*/  VIADD R10, R6, 0x1 ;  /* 0x00000001060a7836 */ /* 0x000fe20000000000 */
[CC--:B--2--5:R-:W-:Y:S02]  /*0ab0*/  ISETP.GT.AND P1, PT, R0.reuse, R9.reuse, PT ;  /* 0x000000090000720c */ /* 0x0e4fe40003f24270 */
[----:B------:R-:W-:Y:S01]  /*0ac0*/  ISETP.EQ.AND P0, PT, R0, R9, P0 ;  /* 0x000000090000720c */ /* 0x000fe20000702270 */
[----:B------:R-:W-:Y:S01]  /*0ad0*/  VIADD R9, R8, 0x1 ;  /* 0x0000000108097836 */ /* 0x000fe20000000000 */
[----:B------:R-:W-:Y:S01]  /*0ae0*/  ISETP.NE.AND P1, PT, R7, R6, P1 ;  /* 0x000000060700720c */ /* 0x000fe20000f25270 */
[----:B------:R-:W-:Y:S01]  /*0af0*/  VIADD R6, R6, 0x2 ;  /* 0x0000000206067836 */ /* 0x000fe20000000000 */
[----:B---3--:R-:W-:-:S11]  /*0b00*/  ISETP.GT.AND P2, PT, R0, R11, PT ;  /* 0x0000000b0000720c */ /* 0x008fd60003f44270 */
[----:B------:R-:W-:Y:S01]  /*0b10*/  @!P1 IMAD.MOV R9, RZ, RZ, R8 ;  /* 0x000000ffff099224 */ /* 0x000fe200078e0208 */
[CC--:B------:R-:W-:Y:S02]  /*0b20*/  ISETP.NE.AND P1, PT, R7.reuse, R10.reuse, P2 ;  /* 0x0000000a0700720c */ /* 0x0c0fe40001725270 */
[----:B------:R-:W-:Y:S01]  /*0b30*/  ISETP.GT.U32.AND P2, PT, R7, R10, PT ;  /* 0x0000000a0700720c */ /* 0x000fe20003f44070 */
[----:B------:R-:W-:Y:S02]  /*0b40*/  VIADD R8, R9, 0x1 ;  /* 0x0000000109087836 */ /* 0x000fe40000000000 */
[----:B------:R-:W-:Y:S01]  /*0b50*/  @!P0 IMAD.MOV R8, RZ, RZ, R9 ;  /* 0x000000ffff088224 */ /* 0x000fe200078e0209 */
[----:B------:R-:W-:-:S03]  /*0b60*/  ISETP.EQ.AND P2, PT, R0, R11, P2 ;  /* 0x0000000b0000720c */ /* 0x000fc60001742270 */
[----:B------:R-:W-:-:S04]  /*0b70*/  VIADD R4, R8, 0x1 ;  /* 0x0000000108047836 */ /* 0x000fc80000000000 */
[----:B------:R-:W-:-:S05]  /*0b80*/  @!P1 IMAD.MOV R4, RZ, RZ, R8 ;  /* 0x000000ffff049224 */ /* 0x000fca00078e0208 */
[----:B------:R-:W-:Y:S01]  /*0b90*/  IADD3 R8, PT, PT, R4, 0x1, RZ ;  /* 0x0000000104087810 */ /* 0x000fe20007ffe0ff */
[----:B------:R-:W-:-:S07]  /*0ba0*/  @!P2 IMAD.MOV R8, RZ, RZ, R4 ;  /* 0x000000ffff08a224 */ /* 0x000fce00078e0204 */
.L_x_6:
[----:B------:R-:W-:Y:S05]  /*0bb0*/  BRA.U UP1, `(.L_x_4) ;  /* 0x0000000101287547 */ /* 0x000fea000b800000 */
[----:B------:R-:W-:-:S06]  /*0bc0*/  IMAD.WIDE.U32 R2, R6, 0x4, R2 ;  /* 0x0000000406027825 */ /* 0x000fcc00078e0002 */
[----:B------:R-:W2:Y:S01]  /*0bd0*/  LDG.E R3, desc[UR10][R2.64] ;  /* 0x0000000a02037981 */ /* 0x000ea2000c1e1900 */
[CC--:B------:R-:W-:Y:S01]  /*0be0*/  ISETP.GT.U32.AND P1, PT, R7.reuse, R6.reuse, PT ;  /* 0x000000060700720c */ /* 0x0c0fe20003f24070 */
[----:B------:R-:W-:Y:S01]  /*0bf0*/  VIADD R4, R8, 0x1 ;  /* 0x0000000108047836 */ /* 0x000fe20000000000 */
[CC--:B--2--5:R-:W-:Y:S02]  /*0c00*/  ISETP.GT.AND P0, PT, R0.reuse, R3.reuse, PT ;  /* 0x000000030000720c */ /* 0x0e4fe40003f04270 */
[----:B------:R-:W-:Y:S02]  /*0c10*/  ISETP.EQ.AND P1, PT, R0, R3, P1 ;  /* 0x000000030000720c */ /* 0x000fe40000f22270 */
[----:B------:R-:W-:-:S13]  /*0c20*/  ISETP.NE.AND P0, PT, R7, R6, P0 ;  /* 0x000000060700720c */ /* 0x000fda0000705270 */
[----:B------:R-:W-:-:S04]  /*0c30*/  @!P0 IMAD.MOV R4, RZ, RZ, R8 ;  /* 0x000000ffff048224 */ /* 0x000fc800078e0208 */
[----:B------:R-:W-:Y:S02]  /*0c40*/  VIADD R8, R4, 0x1 ;  /* 0x0000000104087836 */ /* 0x000fe40000000000 */
[----:B------:R-:W-:-:S07]  /*0c50*/  @!P1 IMAD.MOV R8, RZ, RZ, R4 ;  /* 0x000000ffff089224 */ /* 0x000fce00078e0204 */
.L_x_4:
[----:B------:R-:W-:-:S07]  /*0c60*/  SHF.R.S32.HI R9, RZ, 0x1f, R8 ;  /* 0x0000001fff097819 */ /* 0x000fce0000011408 */
.L_x_1:
[----:B------:R-:W0:Y:S02]  /*0c70*/  LDCU.64 UR4, c[0x0][0x388] ;  /* 0x00007100ff0477ac */ /* 0x000e240008000a00 */
[----:B0-----:R-:W-:-:S04]  /*0c80*/  LEA R2, P0, R8, UR4, 0x2 ;  /* 0x0000000408027c11 */ /* 0x001fc8000f8010ff */
[----:B------:R-:W-:-:S05]  /*0c90*/  LEA.HI.X R3, R8, UR5, R9, 0x2, P0 ;  /* 0x0000000508037c11 */ /* 0x000fca00080f1409 */
[----:B-----5:R-:W-:Y:S01]  /*0ca0*/  STG.E desc[UR10][R2.64], R0 ;  /* 0x0000000002007986 */ /* 0x020fe2000c10190a */
[----:B------:R-:W-:Y:S05]  /*0cb0*/  EXIT ;  /* 0x000000000000794d */ /* 0x000fea0003800000 */
.L_x_7:
[----:B------:R-:W-:-:S00]  /*0cc0*/  BRA `(.L_x_7) ;  /* 0xfffffffc00fc7947 */ /* 0x000fc0000383ffff */
[----:B------:R-:W-:-:S00]  /*0cd0*/  NOP ;  /* 0x0000000000007918 */ /* 0x000fc00000000000 */
        /* <DEDUP_REMOVED lines=10> */
.L_x_8:


//--------------------- .nv.shared.reserved.0     --------------------------
	.section	.nv.shared.reserved.0,"aw",@nobits
	.weak		__nv_reservedSMEM_offset_0_alias
	.size		__nv_reservedSMEM_offset_0_alias, 0, 64
	.other		__nv_reservedSMEM_offset_0_alias,@"STO_CUDA_RESERVED_SHARED STV_DEFAULT"
__nv_reservedSMEM_offset_0_alias:
	.zero		0
	.zero		64


//--------------------- .nv.constant0._Z12ordenarArrayPiS_i --------------------------
	.section	.nv.constant0._Z12ordenarArrayPiS_i,"a",@progbits
	.sectionflags	@""
	.align	4
.nv.constant0._Z12ordenarArrayPiS_i:
	.zero		916


//--------------------- SYMBOLS --------------------------

	.type		.nv.reservedSmem.offset0,@object
	.size		.nv.reservedSmem.offset0,0x4
